	.headerflags	@"EF_CUDA_TEXMODE_UNIFIED EF_CUDA_64BIT_ADDRESS EF_CUDA_ACCELERATORS EF_CUDA_SM90 EF_CUDA_VIRTUAL_SM(EF_CUDA_SM90)"
	.elftype	@"ET_EXEC"


//--------------------- .nv.info                  --------------------------
	.section	.nv.info,"",@"SHT_CUDA_INFO"
	.align	4


	//----- nvinfo : EIATTR_REGCOUNT
	.align		4
        /*0000*/ 	.byte	0x04, 0x2f
        /*0002*/ 	.short	(.L_3 - .L_2)
	.align		4
.L_2:
        /*0004*/ 	.word	index@(triton_poi_fused__native_batch_norm_legit_no_training_cat_relu_53)
        /*0008*/ 	.word	0x00000017


	//----- nvinfo : EIATTR_MIN_STACK_SIZE
	.align		4
.L_3:
        /*000c*/ 	.byte	0x04, 0x12
        /*000e*/ 	.short	(.L_5 - .L_4)
	.align		4
.L_4:
        /*0010*/ 	.word	index@(triton_poi_fused__native_batch_norm_legit_no_training_cat_relu_53)
        /*0014*/ 	.word	0x00000000


	//----- nvinfo : EIATTR_FRAME_SIZE
	.align		4
.L_5:
        /*0018*/ 	.byte	0x04, 0x11
        /*001a*/ 	.short	(.L_7 - .L_6)
	.align		4
.L_6:
        /*001c*/ 	.word	index@(triton_poi_fused__native_batch_norm_legit_no_training_cat_relu_53)
        /*0020*/ 	.word	0x00000000


	//----- nvinfo : EIATTR_MIN_STACK_SIZE
	.align		4
.L_7:
        /*0024*/ 	.byte	0x04, 0x12
        /*0026*/ 	.short	(.L_9 - .L_8)
	.align		4
.L_8:
        /*0028*/ 	.word	index@(triton_poi_fused__native_batch_norm_legit_no_training_cat_relu_53)
        /*002c*/ 	.word	0x00000000
.L_9:


//--------------------- .nv.info.triton_poi_fused__native_batch_norm_legit_no_training_cat_relu_53 --------------------------
	.section	.nv.info.triton_poi_fused__native_batch_norm_legit_no_training_cat_relu_53,"",@"SHT_CUDA_INFO"
	.sectionflags	@""
	.align	4


	//----- nvinfo : EIATTR_CUDA_API_VERSION
	.align		4
        /*0000*/ 	.byte	0x04, 0x37
        /*0002*/ 	.short	(.L_11 - .L_10)
.L_10:
        /*0004*/ 	.word	0x0000007c


	//----- nvinfo : EIATTR_KPARAM_INFO
	.align		4
.L_11:
        /*0008*/ 	.byte	0x04, 0x17
        /*000a*/ 	.short	(.L_13 - .L_12)
.L_12:
        /*000c*/ 	.word	0x00000000
        /*0010*/ 	.short	0x0008
        /*0012*/ 	.short	0x0040
        /*0014*/ 	.byte	0x00, 0xf0, 0x11, 0x00


	//----- nvinfo : EIATTR_KPARAM_INFO
	.align		4
.L_13:
        /*0018*/ 	.byte	0x04, 0x17
        /*001a*/ 	.short	(.L_15 - .L_14)
.L_14:
        /*001c*/ 	.word	0x00000000
        /*0020*/ 	.short	0x0007
        /*0022*/ 	.short	0x0038
        /*0024*/ 	.byte	0x00, 0xf4, 0x21, 0x00


	//----- nvinfo : EIATTR_KPARAM_INFO
	.align		4
.L_15:
        /*0028*/ 	.byte	0x04, 0x17
        /*002a*/ 	.short	(.L_17 - .L_16)
.L_16:
        /*002c*/ 	.word	0x00000000
        /*0030*/ 	.short	0x0006
        /*0032*/ 	.short	0x0030
        /*0034*/ 	.byte	0x00, 0xf4, 0x21, 0x00


	//----- nvinfo : EIATTR_KPARAM_INFO
	.align		4
.L_17:
        /*0038*/ 	.byte	0x04, 0x17
        /*003a*/ 	.short	(.L_19 - .L_18)
.L_18:
        /*003c*/ 	.word	0x00000000
        /*0040*/ 	.short	0x0005
        /*0042*/ 	.short	0x0028
        /*0044*/ 	.byte	0x00, 0xf4, 0x21, 0x00


	//----- nvinfo : EIATTR_KPARAM_INFO
	.align		4
.L_19:
        /*0048*/ 	.byte	0x04, 0x17
        /*004a*/ 	.short	(.L_21 - .L_20)
.L_20:
        /*004c*/ 	.word	0x00000000
        /*0050*/ 	.short	0x0004
        /*0052*/ 	.short	0x0020
        /*0054*/ 	.byte	0x00, 0xf4, 0x21, 0x00


	//----- nvinfo : EIATTR_KPARAM_INFO
	.align		4
.L_21:
        /*0058*/ 	.byte	0x04, 0x17
        /*005a*/ 	.short	(.L_23 - .L_22)
.L_22:
        /*005c*/ 	.word	0x00000000
        /*0060*/ 	.short	0x0003
        /*0062*/ 	.short	0x0018
        /*0064*/ 	.byte	0x00, 0xf4, 0x21, 0x00


	//----- nvinfo : EIATTR_KPARAM_INFO
	.align		4
.L_23:
        /*0068*/ 	.byte	0x04, 0x17
        /*006a*/ 	.short	(.L_25 - .L_24)
.L_24:
        /*006c*/ 	.word	0x00000000
        /*0070*/ 	.short	0x0002
        /*0072*/ 	.short	0x0010
        /*0074*/ 	.byte	0x00, 0xf4, 0x21, 0x00


	//----- nvinfo : EIATTR_KPARAM_INFO
	.align		4
.L_25:
        /*0078*/ 	.byte	0x04, 0x17
        /*007a*/ 	.short	(.L_27 - .L_26)
.L_26:
        /*007c*/ 	.word	0x00000000
        /*0080*/ 	.short	0x0001
        /*0082*/ 	.short	0x0008
        /*0084*/ 	.byte	0x00, 0xf4, 0x21, 0x00


	//----- nvinfo : EIATTR_KPARAM_INFO
	.align		4
.L_27:
        /*0088*/ 	.byte	0x04, 0x17
        /*008a*/ 	.short	(.L_29 - .L_28)
.L_28:
        /*008c*/ 	.word	0x00000000
        /*0090*/ 	.short	0x0000
        /*0092*/ 	.short	0x0000
        /*0094*/ 	.byte	0x00, 0xf4, 0x21, 0x00


	//----- nvinfo : EIATTR_SPARSE_MMA_MASK
	.align		4
.L_29:
        /*0098*/ 	.byte	0x03, 0x50
        /*009a*/ 	.short	0x0000


	//----- nvinfo : EIATTR_MAXREG_COUNT
	.align		4
        /*009c*/ 	.byte	0x03, 0x1b
        /*009e*/ 	.short	0x00ff


	//----- nvinfo : EIATTR_EXIT_INSTR_OFFSETS
	.align		4
        /*00a0*/ 	.byte	0x04, 0x1c
        /*00a2*/ 	.short	(.L_31 - .L_30)


	//   ....[0]....
.L_30:
        /*00a4*/ 	.word	0x00000510


	//   ....[1]....
        /*00a8*/ 	.word	0x00000530


	//----- nvinfo : EIATTR_REQNTID
	.align		4
.L_31:
        /*00ac*/ 	.byte	0x04, 0x10
        /*00ae*/ 	.short	(.L_33 - .L_32)
.L_32:
        /*00b0*/ 	.word	0x00000080
        /*00b4*/ 	.word	0x00000001
        /*00b8*/ 	.word	0x00000001


	//----- nvinfo : EIATTR_CBANK_PARAM_SIZE
	.align		4
.L_33:
        /*00bc*/ 	.byte	0x03, 0x19
        /*00be*/ 	.short	0x0044


	//----- nvinfo : EIATTR_PARAM_CBANK
	.align		4
        /*00c0*/ 	.byte	0x04, 0x0a
        /*00c2*/ 	.short	(.L_35 - .L_34)
	.align		4
.L_34:
        /*00c4*/ 	.word	index@(.nv.constant0.triton_poi_fused__native_batch_norm_legit_no_training_cat_relu_53)
        /*00c8*/ 	.short	0x0210
        /*00ca*/ 	.short	0x0044


	//----- nvinfo : EIATTR_SW_WAR
	.align		4
.L_35:
        /*00cc*/ 	.byte	0x04, 0x36
        /*00ce*/ 	.short	(.L_37 - .L_36)
.L_36:
        /*00d0*/ 	.word	0x00000008
.L_37:


//--------------------- .nv.callgraph             --------------------------
	.section	.nv.callgraph,"",@"SHT_CUDA_CALLGRAPH"
	.align	4
	.sectionentsize	8
	.align		4
        /*0000*/ 	.word	0x00000000
	.align		4
        /*0004*/ 	.word	0xffffffff
	.align		4
        /*0008*/ 	.word	0x00000000
	.align		4
        /*000c*/ 	.word	0xfffffffe
	.align		4
        /*0010*/ 	.word	0x00000000
	.align		4
        /*0014*/ 	.word	0xfffffffd
	.align		4
        /*0018*/ 	.word	0x00000000
	.align		4
        /*001c*/ 	.word	0xfffffffc


//--------------------- .nv.constant4             --------------------------
	.section	.nv.constant4,"a",@progbits
	.align	8
	.align		8
.nv.constant4:
        /*0000*/ 	.dword	_$_str
	.align		8
        /*0008*/ 	.dword	_$_str_$_2


//--------------------- .text.triton_poi_fused__native_batch_norm_legit_no_training_cat_relu_53 --------------------------
	.section	.text.triton_poi_fused__native_batch_norm_legit_no_training_cat_relu_53,"ax",@progbits
	.align	128
        .global         triton_poi_fused__native_batch_norm_legit_no_training_cat_relu_53
        .type           triton_poi_fused__native_batch_norm_legit_no_training_cat_relu_53,@function
        .size           triton_poi_fused__native_batch_norm_legit_no_training_cat_relu_53,(.L_x_1 - triton_poi_fused__native_batch_norm_legit_no_training_cat_relu_53)
        .other          triton_poi_fused__native_batch_norm_legit_no_training_cat_relu_53,@"STO_CUDA_ENTRY STV_DEFAULT"
triton_poi_fused__native_batch_norm_legit_no_training_cat_relu_53:
.text.triton_poi_fused__native_batch_norm_legit_no_training_cat_relu_53:
[----:B------:R-:W0:Y:S01]  /*0000*/  LDC R1, c[0x0][0x28] ;  /* 0x00000a00ff017b82 */ /* 0x000e220000000800 */
[----:B------:R-:W1:Y:S07]  /*0010*/  S2R R2, SR_TID.X ;  /* 0x0000000000027919 */ /* 0x000e6e0000002100 */
[----:B------:R-:W2:Y:S01]  /*0020*/  LDC.64 R14, c[0x0][0x228] ;  /* 0x00008a00ff0e7b82 */ /* 0x000ea20000000a00 */
[----:B------:R-:W-:Y:S01]  /*0030*/  IMAD.MOV.U32 R4, RZ, RZ, RZ ;  /* 0x000000ffff047224 */ /* 0x000fe200078e00ff */
[----:B------:R-:W-:Y:S01]  /*0040*/  ULDC.64 UR4, c[0x0][0x208] ;  /* 0x0000820000047ab9 */ /* 0x000fe20000000a00 */
[----:B------:R-:W3:Y:S01]  /*0050*/  S2R R3, SR_CTAID.X ;  /* 0x0000000000037919 */ /* 0x000ee20000002500 */
[----:B------:R-:W-:-:S04]  /*0060*/  ULDC.64 UR6, c[0x0][0x218] ;  /* 0x0000860000067ab9 */ /* 0x000fc80000000a00 */
[----:B------:R-:W4:Y:S08]  /*0070*/  LDC.64 R12, c[0x0][0x210] ;  /* 0x00008400ff0c7b82 */ /* 0x000f300000000a00 */
[----:B------:R-:W5:Y:S08]  /*0080*/  LDC.64 R10, c[0x0][0x220] ;  /* 0x00008800ff0a7b82 */ /* 0x000f700000000a00 */
[----:B------:R-:W4:Y:S01]  /*0090*/  LDC.64 R8, c[0x0][0x230] ;  /* 0x00008c00ff087b82 */ /* 0x000f220000000a00 */
[----:B-1----:R-:W-:-:S05]  /*00a0*/  LOP3.LUT R2, R2, 0x7f, RZ, 0xc0, !PT ;  /* 0x0000007f02027812 */ /* 0x002fca00078ec0ff */
[----:B---3--:R-:W-:-:S05]  /*00b0*/  IMAD R3, R3, 0x80, R2 ;  /* 0x0000008003037824 */ /* 0x008fca00078e0202 */
[----:B------:R-:W-:Y:S02]  /*00c0*/  SHF.R.S32.HI R2, RZ, 0x1f, R3 ;  /* 0x0000001fff027819 */ /* 0x000fe40000011403 */
[----:B------:R-:W-:Y:S02]  /*00d0*/  ISETP.GE.AND P0, PT, R3, 0xdd0, PT ;  /* 0x00000dd00300780c */ /* 0x000fe40003f06270 */
[----:B------:R-:W-:-:S04]  /*00e0*/  LEA.HI R6, R2, R3, RZ, 0x2 ;  /* 0x0000000302067211 */ /* 0x000fc800078f10ff */
[----:B------:R-:W-:-:S05]  /*00f0*/  SHF.R.S32.HI R5, RZ, 0x2, R6 ;  /* 0x00000002ff057819 */ /* 0x000fca0000011406 */
[----:B------:R-:W-:-:S05]  /*0100*/  IMAD.HI R0, R5, -0x6bba7f6b, R4 ;  /* 0x9445809505007827 */ /* 0x000fca00078e0204 */
[----:B------:R-:W-:-:S04]  /*0110*/  SHF.R.U32.HI R7, RZ, 0x1f, R0 ;  /* 0x0000001fff077819 */ /* 0x000fc80000011600 */
[----:B------:R-:W-:Y:S01]  /*0120*/  LEA.HI.SX32 R7, R0, R7, 0x19 ;  /* 0x0000000700077211 */ /* 0x000fe200078fcaff */
[----:B------:R-:W-:-:S04]  /*0130*/  IMAD.MOV.U32 R0, RZ, RZ, RZ ;  /* 0x000000ffff007224 */ /* 0x000fc800078e00ff */
[----:B------:R-:W-:-:S04]  /*0140*/  IMAD R7, R7, -0xdd, R5 ;  /* 0xffffff2307077824 */ /* 0x000fc800078e0205 */
[----:B--2---:R-:W-:Y:S01]  /*0150*/  IMAD.WIDE R14, R7, 0x4, R14 ;  /* 0x00000004070e7825 */ /* 0x004fe200078e020e */
[----:B------:R-:W-:-:S04]  /*0160*/  HFMA2.MMA R2, -RZ, RZ, 0, 0 ;  /* 0x00000000ff027435 */ /* 0x000fc800000001ff */
[----:B------:R1:W2:Y:S01]  /*0170*/  @!P0 LDG.E.EL R0, desc[UR4][R14.64] ;  /* 0x000000040e008981 */ /* 0x0002a2000c2e1900 */
[C---:B------:R-:W-:Y:S02]  /*0180*/  ISETP.GE.AND P1, PT, R7.reuse, 0xd1, PT ;  /* 0x000000d10700780c */ /* 0x040fe40003f26270 */
[----:B------:R-:W-:Y:S02]  /*0190*/  ISETP.GT.AND P3, PT, R7, 0xd0, !P0 ;  /* 0x000000d00700780c */ /* 0x000fe40004764270 */
[C---:B------:R-:W-:Y:S01]  /*01a0*/  ISETP.LT.AND P2, PT, R3.reuse, 0xdd0, !P1 ;  /* 0x00000dd00300780c */ /* 0x040fe20004f41270 */
[----:B------:R-:W-:-:S04]  /*01b0*/  IMAD.HI R2, R3, -0x6bba7f6b, R2 ;  /* 0x9445809503027827 */ /* 0x000fc800078e0202 */
[----:B-1----:R-:W-:Y:S01]  /*01c0*/  IMAD.SHL.U32 R15, R7, 0x4, RZ ;  /* 0x00000004070f7824 */ /* 0x002fe200078e00ff */
[----:B------:R-:W-:-:S04]  /*01d0*/  SHF.R.U32.HI R5, RZ, 0x1f, R2 ;  /* 0x0000001fff057819 */ /* 0x000fc80000011602 */
[----:B------:R-:W-:Y:S02]  /*01e0*/  LEA.HI.SX32 R17, R2, R5, 0x17 ;  /* 0x0000000502117211 */ /* 0x000fe400078fbaff */
[----:B------:R-:W-:Y:S01]  /*01f0*/  LOP3.LUT R2, R6, 0xfffffffc, RZ, 0xc0, !PT ;  /* 0xfffffffc06027812 */ /* 0x000fe200078ec0ff */
[----:B------:R-:W1:Y:S02]  /*0200*/  LDC.64 R4, c[0x0][0x238] ;  /* 0x00008e00ff047b82 */ /* 0x000e640000000a00 */
[----:B------:R-:W-:Y:S02]  /*0210*/  IMAD R14, R17, 0x30, RZ ;  /* 0x00000030110e7824 */ /* 0x000fe400078e02ff */
[----:B------:R-:W-:Y:S02]  /*0220*/  IMAD.IADD R2, R3, 0x1, -R2 ;  /* 0x0000000103027824 */ /* 0x000fe400078e0a02 */
[----:B------:R-:W-:-:S03]  /*0230*/  IMAD R6, R17, -0x374, R3 ;  /* 0xfffffc8c11067824 */ /* 0x000fc600078e0203 */
[----:B------:R-:W-:Y:S01]  /*0240*/  SHF.R.S32.HI R16, RZ, 0x1f, R2 ;  /* 0x0000001fff107819 */ /* 0x000fe20000011402 */
[----:B------:R-:W-:Y:S01]  /*0250*/  IMAD R17, R17, 0x344, R6 ;  /* 0x0000034411117824 */ /* 0x000fe200078e0206 */
[--C-:B------:R-:W-:Y:S02]  /*0260*/  IADD3 R2, P4, P5, R15, R2, R14.reuse ;  /* 0x000000020f027210 */ /* 0x100fe40007d9e00e */
[----:B------:R-:W-:Y:S02]  /*0270*/  SHF.R.S32.HI R14, RZ, 0x1f, R14 ;  /* 0x0000001fff0e7819 */ /* 0x000fe4000001140e */
[----:B------:R-:W-:Y:S02]  /*0280*/  SHF.R.S32.HI R15, RZ, 0x1f, R15 ;  /* 0x0000001fff0f7819 */ /* 0x000fe4000001140f */
[----:B------:R-:W-:Y:S02]  /*0290*/  MOV R6, RZ ;  /* 0x000000ff00067202 */ /* 0x000fe40000000f00 */
[----:B------:R-:W-:Y:S01]  /*02a0*/  IADD3.X R15, R15, R16, R14, P4, P5 ;  /* 0x000000100f0f7210 */ /* 0x000fe200027ea40e */
[----:B----4-:R-:W-:Y:S01]  /*02b0*/  IMAD.WIDE R16, R17, 0x4, R12 ;  /* 0x0000000411107825 */ /* 0x010fe200078e020c */
[----:B------:R-:W-:-:S04]  /*02c0*/  LEA R18, P4, R2, UR6, 0x2 ;  /* 0x0000000602127c11 */ /* 0x000fc8000f8810ff */
[----:B------:R-:W-:Y:S01]  /*02d0*/  LEA.HI.X R19, R2, UR7, R15, 0x2, P4 ;  /* 0x0000000702137c11 */ /* 0x000fe2000a0f140f */
[----:B------:R-:W-:Y:S01]  /*02e0*/  IMAD.MOV.U32 R2, RZ, RZ, RZ ;  /* 0x000000ffff027224 */ /* 0x000fe200078e00ff */
[----:B------:R-:W3:Y:S01]  /*02f0*/  @P2 LDG.E R6, desc[UR4][R16.64] ;  /* 0x0000000410062981 */ /* 0x000ee2000c1e1900 */
[----:B------:R-:W-:Y:S02]  /*0300*/  IMAD.MOV.U32 R12, RZ, RZ, RZ ;  /* 0x000000ffff0c7224 */ /* 0x000fe400078e00ff */
[C---:B-----5:R-:W-:Y:S02]  /*0310*/  IMAD.WIDE R10, R7.reuse, 0x4, R10 ;  /* 0x00000004070a7825 */ /* 0x060fe400078e020a */
[----:B------:R-:W4:Y:S02]  /*0320*/  @P3 LDG.E R2, desc[UR4][R18.64+-0xd10] ;  /* 0xfff2f00412023981 */ /* 0x000f24000c1e1900 */
[C---:B0-----:R-:W-:Y:S02]  /*0330*/  IMAD.WIDE R14, R7.reuse, 0x4, R8 ;  /* 0x00000004070e7825 */ /* 0x041fe400078e0208 */
[----:B------:R0:W5:Y:S01]  /*0340*/  @!P0 LDG.E.EL R12, desc[UR4][R10.64] ;  /* 0x000000040a0c8981 */ /* 0x000162000c2e1900 */
[----:B------:R-:W0:Y:S01]  /*0350*/  LDC.64 R8, c[0x0][0x240] ;  /* 0x00009000ff087b82 */ /* 0x000e220000000a00 */
[----:B-1----:R-:W-:Y:S01]  /*0360*/  IMAD.WIDE R4, R7, 0x4, R4 ;  /* 0x0000000407047825 */ /* 0x002fe200078e0204 */
[----:B------:R-:W-:-:S03]  /*0370*/  HFMA2.MMA R7, -RZ, RZ, 0, 0 ;  /* 0x00000000ff077435 */ /* 0x000fc600000001ff */
[----:B------:R-:W-:-:S06]  /*0380*/  IMAD.MOV.U32 R20, RZ, RZ, RZ ;  /* 0x000000ffff147224 */ /* 0x000fcc00078e00ff */
[----:B------:R1:W5:Y:S04]  /*0390*/  @!P0 LDG.E.EL R20, desc[UR4][R4.64] ;  /* 0x0000000404148981 */ /* 0x000368000c2e1900 */
[----:B------:R0:W5:Y:S02]  /*03a0*/  @!P0 LDG.E.EL R7, desc[UR4][R14.64] ;  /* 0x000000040e078981 */ /* 0x000164000c2e1900 */
[----:B0-----:R-:W-:Y:S01]  /*03b0*/  MOV R10, 0x3e800000 ;  /* 0x3e800000000a7802 */ /* 0x001fe20000000f00 */
[----:B-1----:R-:W0:Y:S01]  /*03c0*/  LDC.64 R4, c[0x0][0x248] ;  /* 0x00009200ff047b82 */ /* 0x002e220000000a00 */
[----:B------:R-:W-:-:S04]  /*03d0*/  IMAD.WIDE R8, R3, 0x4, R8 ;  /* 0x0000000403087825 */ /* 0x000fc800078e0208 */
[----:B0-----:R-:W-:-:S04]  /*03e0*/  IMAD.WIDE R4, R3, 0x4, R4 ;  /* 0x0000000403047825 */ /* 0x001fc800078e0204 */
[----:B--2---:R-:W-:-:S04]  /*03f0*/  FADD R0, R0, 9.9999997473787516356e-06 ;  /* 0x3727c5ac00007421 */ /* 0x004fc80000000000 */
[----:B------:R-:W0:Y:S02]  /*0400*/  MUFU.SQRT R13, R0 ;  /* 0x00000000000d7308 */ /* 0x000e240000002000 */
[C---:B0-----:R-:W-:Y:S02]  /*0410*/  FSETP.GT.AND P4, PT, R13.reuse, 8.50705917302346158658e+37, PT ;  /* 0x7e8000000d00780b */ /* 0x041fe40003f84000 */
[----:B------:R-:W-:-:S11]  /*0420*/  FSETP.GEU.AND P5, PT, R13, 1.175494350822287508e-38, PT ;  /* 0x008000000d00780b */ /* 0x000fd60003fae000 */
[----:B------:R-:W-:-:S04]  /*0430*/  @P4 FMUL R13, R13, 0.25 ;  /* 0x3e8000000d0d4820 */ /* 0x000fc80000400000 */
[----:B------:R-:W-:-:S06]  /*0440*/  @!P5 FMUL R13, R13, 16777216 ;  /* 0x4b8000000d0dd820 */ /* 0x000fcc0000400000 */
[----:B------:R-:W0:Y:S01]  /*0450*/  MUFU.RCP R13, R13 ;  /* 0x0000000d000d7308 */ /* 0x000e220000001000 */
[----:B---3--:R-:W-:Y:S02]  /*0460*/  SEL R11, R6, RZ, P2 ;  /* 0x000000ff060b7207 */ /* 0x008fe40001000000 */
[----:B------:R-:W-:Y:S02]  /*0470*/  FSEL R6, R10, 1, P4 ;  /* 0x3f8000000a067808 */ /* 0x000fe40002000000 */
[----:B----4-:R-:W-:-:S03]  /*0480*/  @P1 SEL R11, R2, RZ, P3 ;  /* 0x000000ff020b1207 */ /* 0x010fc60001800000 */
[----:B------:R-:W-:Y:S02]  /*0490*/  @!P5 FMUL R6, R6, 16777216 ;  /* 0x4b8000000606d820 */ /* 0x000fe40000400000 */
[----:B-----5:R-:W-:Y:S02]  /*04a0*/  FADD R12, R11, -R12 ;  /* 0x8000000c0b0c7221 */ /* 0x020fe40000000000 */
[----:B0-----:R-:W-:-:S04]  /*04b0*/  FMUL R15, R13, R6 ;  /* 0x000000060d0f7220 */ /* 0x001fc80000400000 */
[----:B------:R-:W-:Y:S01]  /*04c0*/  FMUL R15, R12, R15 ;  /* 0x0000000f0c0f7220 */ /* 0x000fe20000400000 */
[----:B------:R0:W-:Y:S03]  /*04d0*/  @!P0 STG.E desc[UR4][R8.64], R11 ;  /* 0x0000000b08008986 */ /* 0x0001e6000c101904 */
[----:B------:R-:W-:-:S05]  /*04e0*/  FFMA R7, R15, R7, R20 ;  /* 0x000000070f077223 */ /* 0x000fca0000000014 */
[----:B------:R-:W-:-:S04]  /*04f0*/  FSETP.GEU.AND P1, PT, R7, RZ, PT ;  /* 0x000000ff0700720b */ /* 0x000fc80003f2e000 */
[----:B------:R-:W-:Y:S01]  /*0500*/  FSEL R7, R7, RZ, P1 ;  /* 0x000000ff07077208 */ /* 0x000fe20000800000 */
[----:B0-----:R-:W-:Y:S08]  /*0510*/  @P0 EXIT ;  /* 0x000000000000094d */ /* 0x001ff00003800000 */
[----:B------:R-:W-:Y:S01]  /*0520*/  STG.E desc[UR4][R4.64], R7 ;  /* 0x0000000704007986 */ /* 0x000fe2000c101904 */
[----:B------:R-:W-:Y:S05]  /*0530*/  EXIT ;  /* 0x000000000000794d */ /* 0x000fea0003800000 */
.L_x_0:
[----:B------:R-:W-:-:S00]  /*0540*/  BRA `(.L_x_0) ;  /* 0xfffffffc00fc7947 */ /* 0x000fc0000383ffff */
[----:B------:R-:W-:-:S00]  /*0550*/  NOP ;  /* 0x0000000000007918 */ /* 0x000fc00000000000 */
        /* <DEDUP_REMOVED lines=10> */
.L_x_1:


//--------------------- .nv.global.init           --------------------------
	.section	.nv.global.init,"aw",@progbits
.nv.global.init:
	.type		_$_str,@object
	.size		_$_str,(_$_str_$_2 - _$_str)
_$_str:
        /*0000*/ 	.byte	0x5f, 0x5f, 0x43, 0x55, 0x44, 0x41, 0x5f, 0x46, 0x54, 0x5a, 0x00
	.type		_$_str_$_2,@object
	.size		_$_str_$_2,(.L_1 - _$_str_$_2)
_$_str_$_2:
        /*000b*/ 	.byte	0x5f, 0x5f, 0x43, 0x55, 0x44, 0x41, 0x5f, 0x50, 0x52, 0x45, 0x43, 0x5f, 0x53, 0x51, 0x52, 0x54
        /*001b*/ 	.byte	0x00
.L_1:


//--------------------- .nv.constant0.triton_poi_fused__native_batch_norm_legit_no_training_cat_relu_53 --------------------------
	.section	.nv.constant0.triton_poi_fused__native_batch_norm_legit_no_training_cat_relu_53,"a",@progbits
	.sectionflags	@""
	.align	4
.nv.constant0.triton_poi_fused__native_batch_norm_legit_no_training_cat_relu_53:
	.zero		596
